//
// Generated by NVIDIA NVVM Compiler
//
// Compiler Build ID: CL-36424714
// Cuda compilation tools, release 13.0, V13.0.88
// Based on NVVM 20.0.0
//

.version 9.0
.target sm_100
.address_size 64


.entry _Z11vec_add_gpuPfS_S_i(
	.param .u64 .ptr .align 1 _Z11vec_add_gpuPfS_S_i_param_0,
	.param .u64 .ptr .align 1 _Z11vec_add_gpuPfS_S_i_param_1,
	.param .u64 .ptr .align 1 _Z11vec_add_gpuPfS_S_i_param_2,
	.param .u32 _Z11vec_add_gpuPfS_S_i_param_3
)
{
	.reg .pred 	%p<10>;
	.reg .b32 	%r<23>;
	.reg .b32 	%f<88>;
	.reg .b64 	%rd<40>;

	ld.param.u64 	%rd22, [_Z11vec_add_gpuPfS_S_i_param_0];
	ld.param.u64 	%rd23, [_Z11vec_add_gpuPfS_S_i_param_1];
	ld.param.u64 	%rd24, [_Z11vec_add_gpuPfS_S_i_param_2];
	ld.param.u32 	%r16, [_Z11vec_add_gpuPfS_S_i_param_3];
	cvta.to.global.u64 	%rd1, %rd22;
	cvta.to.global.u64 	%rd2, %rd24;
	cvta.to.global.u64 	%rd3, %rd23;
	setp.lt.s32 	%p1, %r16, 1;
	@%p1 bra 	$L__BB0_13;
	and.b32  	%r1, %r16, 15;
	setp.lt.u32 	%p2, %r16, 16;
	mov.b32 	%r20, 0;
	@%p2 bra 	$L__BB0_4;
	and.b32  	%r20, %r16, 2147483632;
	neg.s32 	%r18, %r20;
	add.s64 	%rd36, %rd3, 32;
	add.s64 	%rd35, %rd2, 32;
	add.s64 	%rd34, %rd1, 32;
$L__BB0_3:
	.pragma "nounroll";
	ld.global.f32 	%f1, [%rd36+-32];
	ld.global.f32 	%f2, [%rd35+-32];
	add.f32 	%f3, %f1, %f2;
	st.global.f32 	[%rd34+-32], %f3;
	ld.global.f32 	%f4, [%rd36+-28];
	ld.global.f32 	%f5, [%rd35+-28];
	add.f32 	%f6, %f4, %f5;
	st.global.f32 	[%rd34+-28], %f6;
	ld.global.f32 	%f7, [%rd36+-24];
	ld.global.f32 	%f8, [%rd35+-24];
	add.f32 	%f9, %f7, %f8;
	st.global.f32 	[%rd34+-24], %f9;
	ld.global.f32 	%f10, [%rd36+-20];
	ld.global.f32 	%f11, [%rd35+-20];
	add.f32 	%f12, %f10, %f11;
	st.global.f32 	[%rd34+-20], %f12;
	ld.global.f32 	%f13, [%rd36+-16];
	ld.global.f32 	%f14, [%rd35+-16];
	add.f32 	%f15, %f13, %f14;
	st.global.f32 	[%rd34+-16], %f15;
	ld.global.f32 	%f16, [%rd36+-12];
	ld.global.f32 	%f17, [%rd35+-12];
	add.f32 	%f18, %f16, %f17;
	st.global.f32 	[%rd34+-12], %f18;
	ld.global.f32 	%f19, [%rd36+-8];
	ld.global.f32 	%f20, [%rd35+-8];
	add.f32 	%f21, %f19, %f20;
	st.global.f32 	[%rd34+-8], %f21;
	ld.global.f32 	%f22, [%rd36+-4];
	ld.global.f32 	%f23, [%rd35+-4];
	add.f32 	%f24, %f22, %f23;
	st.global.f32 	[%rd34+-4], %f24;
	ld.global.f32 	%f25, [%rd36];
	ld.global.f32 	%f26, [%rd35];
	add.f32 	%f27, %f25, %f26;
	st.global.f32 	[%rd34], %f27;
	ld.global.f32 	%f28, [%rd36+4];
	ld.global.f32 	%f29, [%rd35+4];
	add.f32 	%f30, %f28, %f29;
	st.global.f32 	[%rd34+4], %f30;
	ld.global.f32 	%f31, [%rd36+8];
	ld.global.f32 	%f32, [%rd35+8];
	add.f32 	%f33, %f31, %f32;
	st.global.f32 	[%rd34+8], %f33;
	ld.global.f32 	%f34, [%rd36+12];
	ld.global.f32 	%f35, [%rd35+12];
	add.f32 	%f36, %f34, %f35;
	st.global.f32 	[%rd34+12], %f36;
	ld.global.f32 	%f37, [%rd36+16];
	ld.global.f32 	%f38, [%rd35+16];
	add.f32 	%f39, %f37, %f38;
	st.global.f32 	[%rd34+16], %f39;
	ld.global.f32 	%f40, [%rd36+20];
	ld.global.f32 	%f41, [%rd35+20];
	add.f32 	%f42, %f40, %f41;
	st.global.f32 	[%rd34+20], %f42;
	ld.global.f32 	%f43, [%rd36+24];
	ld.global.f32 	%f44, [%rd35+24];
	add.f32 	%f45, %f43, %f44;
	st.global.f32 	[%rd34+24], %f45;
	ld.global.f32 	%f46, [%rd36+28];
	ld.global.f32 	%f47, [%rd35+28];
	add.f32 	%f48, %f46, %f47;
	st.global.f32 	[%rd34+28], %f48;
	add.s32 	%r18, %r18, 16;
	add.s64 	%rd36, %rd36, 64;
	add.s64 	%rd35, %rd35, 64;
	add.s64 	%rd34, %rd34, 64;
	setp.ne.s32 	%p3, %r18, 0;
	@%p3 bra 	$L__BB0_3;
$L__BB0_4:
	setp.eq.s32 	%p4, %r1, 0;
	@%p4 bra 	$L__BB0_13;
	and.b32  	%r7, %r16, 7;
	setp.lt.u32 	%p5, %r1, 8;
	@%p5 bra 	$L__BB0_7;
	mul.wide.u32 	%rd25, %r20, 4;
	add.s64 	%rd26, %rd3, %rd25;
	ld.global.f32 	%f49, [%rd26];
	add.s64 	%rd27, %rd2, %rd25;
	ld.global.f32 	%f50, [%rd27];
	add.f32 	%f51, %f49, %f50;
	add.s64 	%rd28, %rd1, %rd25;
	st.global.f32 	[%rd28], %f51;
	ld.global.f32 	%f52, [%rd26+4];
	ld.global.f32 	%f53, [%rd27+4];
	add.f32 	%f54, %f52, %f53;
	st.global.f32 	[%rd28+4], %f54;
	ld.global.f32 	%f55, [%rd26+8];
	ld.global.f32 	%f56, [%rd27+8];
	add.f32 	%f57, %f55, %f56;
	st.global.f32 	[%rd28+8], %f57;
	ld.global.f32 	%f58, [%rd26+12];
	ld.global.f32 	%f59, [%rd27+12];
	add.f32 	%f60, %f58, %f59;
	st.global.f32 	[%rd28+12], %f60;
	ld.global.f32 	%f61, [%rd26+16];
	ld.global.f32 	%f62, [%rd27+16];
	add.f32 	%f63, %f61, %f62;
	st.global.f32 	[%rd28+16], %f63;
	ld.global.f32 	%f64, [%rd26+20];
	ld.global.f32 	%f65, [%rd27+20];
	add.f32 	%f66, %f64, %f65;
	st.global.f32 	[%rd28+20], %f66;
	ld.global.f32 	%f67, [%rd26+24];
	ld.global.f32 	%f68, [%rd27+24];
	add.f32 	%f69, %f67, %f68;
	st.global.f32 	[%rd28+24], %f69;
	ld.global.f32 	%f70, [%rd26+28];
	ld.global.f32 	%f71, [%rd27+28];
	add.f32 	%f72, %f70, %f71;
	st.global.f32 	[%rd28+28], %f72;
	add.s32 	%r20, %r20, 8;
$L__BB0_7:
	setp.eq.s32 	%p6, %r7, 0;
	@%p6 bra 	$L__BB0_13;
	and.b32  	%r10, %r16, 3;
	setp.lt.u32 	%p7, %r7, 4;
	@%p7 bra 	$L__BB0_10;
	mul.wide.u32 	%rd29, %r20, 4;
	add.s64 	%rd30, %rd3, %rd29;
	ld.global.f32 	%f73, [%rd30];
	add.s64 	%rd31, %rd2, %rd29;
	ld.global.f32 	%f74, [%rd31];
	add.f32 	%f75, %f73, %f74;
	add.s64 	%rd32, %rd1, %rd29;
	st.global.f32 	[%rd32], %f75;
	ld.global.f32 	%f76, [%rd30+4];
	ld.global.f32 	%f77, [%rd31+4];
	add.f32 	%f78, %f76, %f77;
	st.global.f32 	[%rd32+4], %f78;
	ld.global.f32 	%f79, [%rd30+8];
	ld.global.f32 	%f80, [%rd31+8];
	add.f32 	%f81, %f79, %f80;
	st.global.f32 	[%rd32+8], %f81;
	ld.global.f32 	%f82, [%rd30+12];
	ld.global.f32 	%f83, [%rd31+12];
	add.f32 	%f84, %f82, %f83;
	st.global.f32 	[%rd32+12], %f84;
	add.s32 	%r20, %r20, 4;
$L__BB0_10:
	setp.eq.s32 	%p8, %r10, 0;
	@%p8 bra 	$L__BB0_13;
	mul.wide.u32 	%rd33, %r20, 4;
	add.s64 	%rd39, %rd1, %rd33;
	add.s64 	%rd38, %rd2, %rd33;
	add.s64 	%rd37, %rd3, %rd33;
	neg.s32 	%r22, %r10;
$L__BB0_12:
	.pragma "nounroll";
	ld.global.f32 	%f85, [%rd37];
	ld.global.f32 	%f86, [%rd38];
	add.f32 	%f87, %f85, %f86;
	st.global.f32 	[%rd39], %f87;
	add.s64 	%rd39, %rd39, 4;
	add.s64 	%rd38, %rd38, 4;
	add.s64 	%rd37, %rd37, 4;
	add.s32 	%r22, %r22, 1;
	setp.ne.s32 	%p9, %r22, 0;
	@%p9 bra 	$L__BB0_12;
$L__BB0_13:
	ret;

}


// ===== COMPILED SASS (sm_100) =====

	.target	sm_100

	.elftype	@"ET_EXEC"


//--------------------- .note.nv.tkinfo           --------------------------
	.section	.note.nv.tkinfo,"",@"SHT_NOTE"
	.sectionflags	@"SHF_NOTE_NV_TKINFO"
	.tkinfo
        /*0018*/ 	.word	0x00000002
        /*0030*/ 	.string	""
        /*0030*/ 	.string	"ptxas"
        /*0030*/ 	.string	"Cuda compilation tools, release 13.0, V13.0.88"
        /*0030*/ 	.string	"Build cuda_13.0.r13.0/compiler.36424714_0"
        /*0030*/ 	.string	"-arch sm_100 -m 64 "



//--------------------- .note.nv.cuinfo           --------------------------
	.section	.note.nv.cuinfo,"",@"SHT_NOTE"
	.sectionflags	@"SHF_NOTE_NV_CUINFO"
        /*0018*/ 	.short	0x0002
        /*001a*/ 	.short	0x0064
        /*001c*/ 	.short	0x0082
	.zero		2


//--------------------- .nv.info                  --------------------------
	.section	.nv.info,"",@"SHT_CUDA_INFO"
	.align	4


	//----- nvinfo : EIATTR_REGCOUNT
	.align		4
        /*0000*/ 	.byte	0x04, 0x2f
        /*0002*/ 	.short	(.L_1 - .L_0)
	.align		4
.L_0:
        /*0004*/ 	.word	index@(_Z11vec_add_gpuPfS_S_i)
        /*0008*/ 	.word	0x00000014


	//----- nvinfo : EIATTR_FRAME_SIZE
	.align		4
.L_1:
        /*000c*/ 	.byte	0x04, 0x11
        /*000e*/ 	.short	(.L_3 - .L_2)
	.align		4
.L_2:
        /*0010*/ 	.word	index@(_Z11vec_add_gpuPfS_S_i)
        /*0014*/ 	.word	0x00000000


	//----- nvinfo : EIATTR_MIN_STACK_SIZE
	.align		4
.L_3:
        /*0018*/ 	.byte	0x04, 0x12
        /*001a*/ 	.short	(.L_5 - .L_4)
	.align		4
.L_4:
        /*001c*/ 	.word	index@(_Z11vec_add_gpuPfS_S_i)
        /*0020*/ 	.word	0x00000000
.L_5:


//--------------------- .nv.compat                --------------------------
	.section	.nv.compat,"",@"SHT_CUDA_COMPAT_INFO"
	.align	4
        /*0000*/ 	.byte	0x02, 0x09, 0x00, 0x00, 0x02, 0x02, 0x01, 0x00, 0x02, 0x05, 0x05, 0x00, 0x03, 0x07, 0x01, 0x01
        /*0010*/ 	.byte	0x02, 0x03, 0x00, 0x00, 0x02, 0x06, 0x01, 0x00, 0x04, 0x0b, 0x08, 0x00, 0x09, 0x00, 0x00, 0x00
        /*0020*/ 	.byte	0x00, 0x00, 0x00, 0x00


//--------------------- .nv.info._Z11vec_add_gpuPfS_S_i --------------------------
	.section	.nv.info._Z11vec_add_gpuPfS_S_i,"",@"SHT_CUDA_INFO"
	.sectionflags	@""
	.align	4


	//----- nvinfo : EIATTR_CUDA_API_VERSION
	.align		4
        /*0000*/ 	.byte	0x04, 0x37
        /*0002*/ 	.short	(.L_7 - .L_6)
.L_6:
        /*0004*/ 	.word	0x00000082


	//----- nvinfo : EIATTR_KPARAM_INFO
	.align		4
.L_7:
        /*0008*/ 	.byte	0x04, 0x17
        /*000a*/ 	.short	(.L_9 - .L_8)
.L_8:
        /*000c*/ 	.word	0x00000000
        /*0010*/ 	.short	0x0003
        /*0012*/ 	.short	0x0018
        /*0014*/ 	.byte	0x00, 0xf0, 0x11, 0x00


	//----- nvinfo : EIATTR_KPARAM_INFO
	.align		4
.L_9:
        /*0018*/ 	.byte	0x04, 0x17
        /*001a*/ 	.short	(.L_11 - .L_10)
.L_10:
        /*001c*/ 	.word	0x00000000
        /*0020*/ 	.short	0x0002
        /*0022*/ 	.short	0x0010
        /*0024*/ 	.byte	0x00, 0xf5, 0x21, 0x00


	//----- nvinfo : EIATTR_KPARAM_INFO
	.align		4
.L_11:
        /*0028*/ 	.byte	0x04, 0x17
        /*002a*/ 	.short	(.L_13 - .L_12)
.L_12:
        /*002c*/ 	.word	0x00000000
        /*0030*/ 	.short	0x0001
        /*0032*/ 	.short	0x0008
        /*0034*/ 	.byte	0x00, 0xf5, 0x21, 0x00


	//----- nvinfo : EIATTR_KPARAM_INFO
	.align		4
.L_13:
        /*0038*/ 	.byte	0x04, 0x17
        /*003a*/ 	.short	(.L_15 - .L_14)
.L_14:
        /*003c*/ 	.word	0x00000000
        /*0040*/ 	.short	0x0000
        /*0042*/ 	.short	0x0000
        /*0044*/ 	.byte	0x00, 0xf5, 0x21, 0x00


	//----- nvinfo : EIATTR_SPARSE_MMA_MASK
	.align		4
.L_15:
        /*0048*/ 	.byte	0x03, 0x50
        /*004a*/ 	.short	0x0000


	//----- nvinfo : EIATTR_MAXREG_COUNT
	.align		4
        /*004c*/ 	.byte	0x03, 0x1b
        /*004e*/ 	.short	0x00ff


	//----- nvinfo : EIATTR_MERCURY_ISA_VERSION
	.align		4
        /*0050*/ 	.byte	0x03, 0x5f
        /*0052*/ 	.short	0x0101


	//----- nvinfo : EIATTR_VRC_CTA_INIT_COUNT
	.align		4
        /*0054*/ 	.byte	0x02, 0x4a
	.zero		1
	.zero		1


	//----- nvinfo : EIATTR_EXIT_INSTR_OFFSETS
	.align		4
        /*0058*/ 	.byte	0x04, 0x1c
        /*005a*/ 	.short	(.L_17 - .L_16)


	//   ....[0]....
.L_16:
        /*005c*/ 	.word	0x00000030


	//   ....[1]....
        /*0060*/ 	.word	0x00000680


	//   ....[2]....
        /*0064*/ 	.word	0x00000940


	//   ....[3]....
        /*0068*/ 	.word	0x00000b00


	//   ....[4]....
        /*006c*/ 	.word	0x00000ce0


	//----- nvinfo : EIATTR_CBANK_PARAM_SIZE
	.align		4
.L_17:
        /*0070*/ 	.byte	0x03, 0x19
        /*0072*/ 	.short	0x001c


	//----- nvinfo : EIATTR_PARAM_CBANK
	.align		4
        /*0074*/ 	.byte	0x04, 0x0a
        /*0076*/ 	.short	(.L_19 - .L_18)
	.align		4
.L_18:
        /*0078*/ 	.word	index@(.nv.constant0._Z11vec_add_gpuPfS_S_i)
        /*007c*/ 	.short	0x0380
        /*007e*/ 	.short	0x001c


	//----- nvinfo : EIATTR_SW_WAR
	.align		4
.L_19:
        /*0080*/ 	.byte	0x04, 0x36
        /*0082*/ 	.short	(.L_21 - .L_20)
.L_20:
        /*0084*/ 	.word	0x00000008
.L_21:


//--------------------- .nv.callgraph             --------------------------
	.section	.nv.callgraph,"",@"SHT_CUDA_CALLGRAPH"
	.align	4
	.sectionentsize	8
	.align		4
        /*0000*/ 	.word	0x00000000
	.align		4
        /*0004*/ 	.word	0xffffffff
	.align		4
        /*0008*/ 	.word	0x00000000
	.align		4
        /*000c*/ 	.word	0xfffffffe
	.align		4
        /*0010*/ 	.word	0x00000000
	.align		4
        /*0014*/ 	.word	0xfffffffd
	.align		4
        /*0018*/ 	.word	0x00000000
	.align		4
        /*001c*/ 	.word	0xfffffffc


//--------------------- .text._Z11vec_add_gpuPfS_S_i --------------------------
	.section	.text._Z11vec_add_gpuPfS_S_i,"ax",@progbits
	.align	128
.text._Z11vec_add_gpuPfS_S_i:
        .type           _Z11vec_add_gpuPfS_S_i,@function
        .size           _Z11vec_add_gpuPfS_S_i,(.L_x_6 - _Z11vec_add_gpuPfS_S_i)
        .other          _Z11vec_add_gpuPfS_S_i,@"STO_CUDA_ENTRY STV_DEFAULT"
_Z11vec_add_gpuPfS_S_i:
[----:B------:R-:W-:Y:S08]  /*0000*/  LDC R1, c[0x0][0x37c] ;  /* 0x0000df00ff017b82 */ /* 0x000ff00000000800 */
[----:B------:R-:W0:Y:S02]  /*0010*/  LDC R2, c[0x0][0x398] ;  /* 0x0000e600ff027b82 */ /* 0x000e240000000800 */
[----:B0-----:R-:W-:-:S13]  /*0020*/  ISETP.GE.AND P0, PT, R2, 0x1, PT ;  /* 0x000000010200780c */ /* 0x001fda0003f06270 */
[----:B------:R-:W-:Y:S05]  /*0030*/  @!P0 EXIT ;  /* 0x000000000000894d */ /* 0x000fea0003800000 */
[C---:B------:R-:W-:Y:S01]  /*0040*/  ISETP.GE.U32.AND P1, PT, R2.reuse, 0x10, PT ;  /* 0x000000100200780c */ /* 0x040fe20003f26070 */
[----:B------:R-:W0:Y:S01]  /*0050*/  LDCU.64 UR10, c[0x0][0x358] ;  /* 0x00006b00ff0a77ac */ /* 0x000e220008000a00 */
[----:B------:R-:W-:Y:S01]  /*0060*/  LOP3.LUT R12, R2, 0xf, RZ, 0xc0, !PT ;  /* 0x0000000f020c7812 */ /* 0x000fe200078ec0ff */
[----:B------:R-:W-:-:S03]  /*0070*/  HFMA2 R0, -RZ, RZ, 0, 0 ;  /* 0x00000000ff007431 */ /* 0x000fc600000001ff */
[----:B------:R-:W-:-:S07]  /*0080*/  ISETP.NE.AND P0, PT, R12, RZ, PT ;  /* 0x000000ff0c00720c */ /* 0x000fce0003f05270 */
[----:B------:R-:W-:Y:S06]  /*0090*/  @!P1 BRA `(.L_x_0) ;  /* 0x0000000400789947 */ /* 0x000fec0003800000 */
[----:B------:R-:W1:Y:S01]  /*00a0*/  LDCU.128 UR12, c[0x0][0x380] ;  /* 0x00007000ff0c77ac */ /* 0x000e620008000c00 */
[----:B------:R-:W-:Y:S01]  /*00b0*/  LOP3.LUT R0, R2, 0x7ffffff0, RZ, 0xc0, !PT ;  /* 0x7ffffff002007812 */ /* 0x000fe200078ec0ff */
[----:B------:R-:W2:Y:S03]  /*00c0*/  LDCU.64 UR6, c[0x0][0x390] ;  /* 0x00007200ff0677ac */ /* 0x000ea60008000a00 */
[----:B------:R-:W-:Y:S01]  /*00d0*/  IADD3 R3, PT, PT, -R0, RZ, RZ ;  /* 0x000000ff00037210 */ /* 0x000fe20007ffe1ff */
[----:B-1----:R-:W-:Y:S02]  /*00e0*/  UIADD3 UR8, UP0, UPT, UR14, 0x20, URZ ;  /* 0x000000200e087890 */ /* 0x002fe4000ff1e0ff */
[----:B------:R-:W-:Y:S02]  /*00f0*/  UIADD3 UR4, UP2, UPT, UR12, 0x20, URZ ;  /* 0x000000200c047890 */ /* 0x000fe4000ff5e0ff */
[----:B--2---:R-:W-:-:S02]  /*0100*/  UIADD3 UR6, UP1, UPT, UR6, 0x20, URZ ;  /* 0x0000002006067890 */ /* 0x004fc4000ff3e0ff */
[----:B------:R-:W-:Y:S01]  /*0110*/  UIADD3.X UR9, UPT, UPT, URZ, UR15, URZ, UP0, !UPT ;  /* 0x0000000fff097290 */ /* 0x000fe200087fe4ff */
[----:B------:R-:W-:Y:S01]  /*0120*/  MOV R16, UR8 ;  /* 0x0000000800107c02 */ /* 0x000fe20008000f00 */
[----:B------:R-:W-:Y:S01]  /*0130*/  UIADD3.X UR5, UPT, UPT, URZ, UR13, URZ, UP2, !UPT ;  /* 0x0000000dff057290 */ /* 0x000fe200097fe4ff */
[----:B------:R-:W-:Y:S01]  /*0140*/  MOV R10, UR4 ;  /* 0x00000004000a7c02 */ /* 0x000fe20008000f00 */
[----:B------:R-:W-:Y:S01]  /*0150*/  UIADD3.X UR7, UPT, UPT, URZ, UR7, URZ, UP1, !UPT ;  /* 0x00000007ff077290 */ /* 0x000fe20008ffe4ff */
[----:B------:R-:W-:Y:S01]  /*0160*/  IMAD.U32 R11, RZ, RZ, UR6 ;  /* 0x00000006ff0b7e24 */ /* 0x000fe2000f8e00ff */
[----:B------:R-:W-:Y:S02]  /*0170*/  MOV R5, UR9 ;  /* 0x0000000900057c02 */ /* 0x000fe40008000f00 */
[----:B------:R-:W-:Y:S02]  /*0180*/  IMAD.U32 R13, RZ, RZ, UR5 ;  /* 0x00000005ff0d7e24 */ /* 0x000fe4000f8e00ff */
[----:B------:R-:W-:-:S07]  /*0190*/  MOV R14, UR7 ;  /* 0x00000007000e7c02 */ /* 0x000fce0008000f00 */
.L_x_1:
[----:B------:R-:W-:Y:S02]  /*01a0*/  MOV R4, R16 ;  /* 0x0000001000047202 */ /* 0x000fe40000000f00 */
[----:B------:R-:W-:Y:S02]  /*01b0*/  MOV R6, R11 ;  /* 0x0000000b00067202 */ /* 0x000fe40000000f00 */
[----:B------:R-:W-:Y:S01]  /*01c0*/  MOV R7, R14 ;  /* 0x0000000e00077202 */ /* 0x000fe20000000f00 */
[----:B0-2---:R-:W2:Y:S04]  /*01d0*/  LDG.E R8, desc[UR10][R4.64+-0x20] ;  /* 0xffffe00a04087981 */ /* 0x005ea8000c1e1900 */
[----:B------:R-:W2:Y:S02]  /*01e0*/  LDG.E R9, desc[UR10][R6.64+-0x20] ;  /* 0xffffe00a06097981 */ /* 0x000ea4000c1e1900 */
[----:B--2---:R-:W-:Y:S01]  /*01f0*/  FADD R11, R8, R9 ;  /* 0x00000009080b7221 */ /* 0x004fe20000000000 */
[----:B------:R-:W-:Y:S01]  /*0200*/  IMAD.MOV.U32 R8, RZ, RZ, R10 ;  /* 0x000000ffff087224 */ /* 0x000fe200078e000a */
[----:B------:R-:W-:-:S05]  /*0210*/  MOV R9, R13 ;  /* 0x0000000d00097202 */ /* 0x000fca0000000f00 */
[----:B------:R0:W-:Y:S04]  /*0220*/  STG.E desc[UR10][R8.64+-0x20], R11 ;  /* 0xffffe00b08007986 */ /* 0x0001e8000c10190a */
[----:B------:R-:W2:Y:S04]  /*0230*/  LDG.E R10, desc[UR10][R4.64+-0x1c] ;  /* 0xffffe40a040a7981 */ /* 0x000ea8000c1e1900 */
[----:B------:R-:W2:Y:S02]  /*0240*/  LDG.E R13, desc[UR10][R6.64+-0x1c] ;  /* 0xffffe40a060d7981 */ /* 0x000ea4000c1e1900 */
[----:B--2---:R-:W-:-:S05]  /*0250*/  FADD R13, R10, R13 ;  /* 0x0000000d0a0d7221 */ /* 0x004fca0000000000 */
[----:B------:R1:W-:Y:S04]  /*0260*/  STG.E desc[UR10][R8.64+-0x1c], R13 ;  /* 0xffffe40d08007986 */ /* 0x0003e8000c10190a */
[----:B------:R-:W2:Y:S04]  /*0270*/  LDG.E R10, desc[UR10][R4.64+-0x18] ;  /* 0xffffe80a040a7981 */ /* 0x000ea8000c1e1900 */
[----:B------:R-:W2:Y:S02]  /*0280*/  LDG.E R15, desc[UR10][R6.64+-0x18] ;  /* 0xffffe80a060f7981 */ /* 0x000ea4000c1e1900 */
[----:B--2---:R-:W-:-:S05]  /*0290*/  FADD R15, R10, R15 ;  /* 0x0000000f0a0f7221 */ /* 0x004fca0000000000 */
[----:B------:R2:W-:Y:S04]  /*02a0*/  STG.E desc[UR10][R8.64+-0x18], R15 ;  /* 0xffffe80f08007986 */ /* 0x0005e8000c10190a */
[----:B------:R-:W3:Y:S04]  /*02b0*/  LDG.E R10, desc[UR10][R4.64+-0x14] ;  /* 0xffffec0a040a7981 */ /* 0x000ee8000c1e1900 */
[----:B------:R-:W3:Y:S02]  /*02c0*/  LDG.E R17, desc[UR10][R6.64+-0x14] ;  /* 0xffffec0a06117981 */ /* 0x000ee4000c1e1900 */
[----:B---3--:R-:W-:-:S05]  /*02d0*/  FADD R17, R10, R17 ;  /* 0x000000110a117221 */ /* 0x008fca0000000000 */
[----:B------:R3:W-:Y:S04]  /*02e0*/  STG.E desc[UR10][R8.64+-0x14], R17 ;  /* 0xffffec1108007986 */ /* 0x0007e8000c10190a */
[----:B------:R-:W4:Y:S04]  /*02f0*/  LDG.E R10, desc[UR10][R4.64+-0x10] ;  /* 0xfffff00a040a7981 */ /* 0x000f28000c1e1900 */
[----:B0-----:R-:W4:Y:S02]  /*0300*/  LDG.E R11, desc[UR10][R6.64+-0x10] ;  /* 0xfffff00a060b7981 */ /* 0x001f24000c1e1900 */
[----:B----4-:R-:W-:-:S05]  /*0310*/  FADD R11, R10, R11 ;  /* 0x0000000b0a0b7221 */ /* 0x010fca0000000000 */
[----:B------:R0:W-:Y:S04]  /*0320*/  STG.E desc[UR10][R8.64+-0x10], R11 ;  /* 0xfffff00b08007986 */ /* 0x0001e8000c10190a */
[----:B------:R-:W4:Y:S04]  /*0330*/  LDG.E R10, desc[UR10][R4.64+-0xc] ;  /* 0xfffff40a040a7981 */ /* 0x000f28000c1e1900 */
[----:B-1----:R-:W4:Y:S02]  /*0340*/  LDG.E R13, desc[UR10][R6.64+-0xc] ;  /* 0xfffff40a060d7981 */ /* 0x002f24000c1e1900 */
[----:B----4-:R-:W-:-:S05]  /*0350*/  FADD R13, R10, R13 ;  /* 0x0000000d0a0d7221 */ /* 0x010fca0000000000 */
[----:B------:R1:W-:Y:S04]  /*0360*/  STG.E desc[UR10][R8.64+-0xc], R13 ;  /* 0xfffff40d08007986 */ /* 0x0003e8000c10190a */
[----:B------:R-:W4:Y:S04]  /*0370*/  LDG.E R10, desc[UR10][R4.64+-0x8] ;  /* 0xfffff80a040a7981 */ /* 0x000f28000c1e1900 */
[----:B--2---:R-:W4:Y:S02]  /*0380*/  LDG.E R15, desc[UR10][R6.64+-0x8] ;  /* 0xfffff80a060f7981 */ /* 0x004f24000c1e1900 */
[----:B----4-:R-:W-:-:S05]  /*0390*/  FADD R15, R10, R15 ;  /* 0x0000000f0a0f7221 */ /* 0x010fca0000000000 */
[----:B------:R2:W-:Y:S04]  /*03a0*/  STG.E desc[UR10][R8.64+-0x8], R15 ;  /* 0xfffff80f08007986 */ /* 0x0005e8000c10190a */
[----:B------:R-:W4:Y:S04]  /*03b0*/  LDG.E R10, desc[UR10][R4.64+-0x4] ;  /* 0xfffffc0a040a7981 */ /* 0x000f28000c1e1900 */
[----:B---3--:R-:W4:Y:S02]  /*03c0*/  LDG.E R17, desc[UR10][R6.64+-0x4] ;  /* 0xfffffc0a06117981 */ /* 0x008f24000c1e1900 */
[----:B----4-:R-:W-:-:S05]  /*03d0*/  FADD R17, R10, R17 ;  /* 0x000000110a117221 */ /* 0x010fca0000000000 */
        /* <DEDUP_REMOVED lines=26> */
[----:B--2---:R-:W4:Y:S01]  /*0580*/  LDG.E R15, desc[UR10][R6.64+0x18] ;  /* 0x0000180a060f7981 */ /* 0x004f22000c1e1900 */
[----:B------:R-:W-:Y:S01]  /*0590*/  IADD3 R3, PT, PT, R3, 0x10, RZ ;  /* 0x0000001003037810 */ /* 0x000fe20007ffe0ff */
[----:B----4-:R-:W-:-:S05]  /*05a0*/  FADD R15, R10, R15 ;  /* 0x0000000f0a0f7221 */ /* 0x010fca0000000000 */
[----:B------:R2:W-:Y:S04]  /*05b0*/  STG.E desc[UR10][R8.64+0x18], R15 ;  /* 0x0000180f08007986 */ /* 0x0005e8000c10190a */
[----:B------:R4:W5:Y:S04]  /*05c0*/  LDG.E R10, desc[UR10][R4.64+0x1c] ;  /* 0x00001c0a040a7981 */ /* 0x000968000c1e1900 */
[----:B---3--:R-:W5:Y:S01]  /*05d0*/  LDG.E R17, desc[UR10][R6.64+0x1c] ;  /* 0x00001c0a06117981 */ /* 0x008f62000c1e1900 */
[----:B------:R-:W-:Y:S02]  /*05e0*/  ISETP.NE.AND P1, PT, R3, RZ, PT ;  /* 0x000000ff0300720c */ /* 0x000fe40003f25270 */
[----:B0-----:R-:W-:-:S02]  /*05f0*/  IADD3 R11, P3, PT, R6, 0x40, RZ ;  /* 0x00000040060b7810 */ /* 0x001fc40007f7e0ff */
[----:B------:R-:W-:-:S03]  /*0600*/  IADD3 R16, P2, PT, R4, 0x40, RZ ;  /* 0x0000004004107810 */ /* 0x000fc60007f5e0ff */
[----:B------:R-:W-:Y:S01]  /*0610*/  IMAD.X R14, RZ, RZ, R7, P3 ;  /* 0x000000ffff0e7224 */ /* 0x000fe200018e0607 */
[----:B----4-:R-:W-:Y:S01]  /*0620*/  IADD3.X R5, PT, PT, RZ, R5, RZ, P2, !PT ;  /* 0x00000005ff057210 */ /* 0x010fe200017fe4ff */
[----:B-----5:R-:W-:Y:S01]  /*0630*/  FADD R17, R10, R17 ;  /* 0x000000110a117221 */ /* 0x020fe20000000000 */
[----:B------:R-:W-:-:S04]  /*0640*/  IADD3 R10, P4, PT, R8, 0x40, RZ ;  /* 0x00000040080a7810 */ /* 0x000fc80007f9e0ff */
[----:B------:R2:W-:Y:S01]  /*0650*/  STG.E desc[UR10][R8.64+0x1c], R17 ;  /* 0x00001c1108007986 */ /* 0x0005e2000c10190a */
[----:B-1----:R-:W-:Y:S01]  /*0660*/  IADD3.X R13, PT, PT, RZ, R9, RZ, P4, !PT ;  /* 0x00000009ff0d7210 */ /* 0x002fe200027fe4ff */
[----:B------:R-:W-:Y:S07]  /*0670*/  @P1 BRA `(.L_x_1) ;  /* 0xfffffff800c81947 */ /* 0x000fee000383ffff */
.L_x_0:
[----:B0-----:R-:W-:Y:S05]  /*0680*/  @!P0 EXIT ;  /* 0x000000000000894d */ /* 0x001fea0003800000 */
[----:B------:R-:W-:Y:S02]  /*0690*/  ISETP.GE.U32.AND P0, PT, R12, 0x8, PT ;  /* 0x000000080c00780c */ /* 0x000fe40003f06070 */
[----:B------:R-:W-:-:S04]  /*06a0*/  LOP3.LUT R14, R2, 0x7, RZ, 0xc0, !PT ;  /* 0x00000007020e7812 */ /* 0x000fc800078ec0ff */
[----:B------:R-:W-:-:S07]  /*06b0*/  ISETP.NE.AND P1, PT, R14, RZ, PT ;  /* 0x000000ff0e00720c */ /* 0x000fce0003f25270 */
[----:B------:R-:W-:Y:S06]  /*06c0*/  @!P0 BRA `(.L_x_2) ;  /* 0x00000000009c8947 */ /* 0x000fec0003800000 */
[----:B------:R-:W0:Y:S08]  /*06d0*/  LDC.64 R4, c[0x0][0x388] ;  /* 0x0000e200ff047b82 */ /* 0x000e300000000a00 */
[----:B------:R-:W1:Y:S08]  /*06e0*/  LDC.64 R6, c[0x0][0x390] ;  /* 0x0000e400ff067b82 */ /* 0x000e700000000a00 */
[----:B--2---:R-:W2:Y:S01]  /*06f0*/  LDC.64 R8, c[0x0][0x380] ;  /* 0x0000e000ff087b82 */ /* 0x004ea20000000a00 */
[----:B0-----:R-:W-:-:S05]  /*0700*/  IMAD.WIDE.U32 R4, R0, 0x4, R4 ;  /* 0x0000000400047825 */ /* 0x001fca00078e0004 */
[----:B------:R-:W3:Y:S01]  /*0710*/  LDG.E R3, desc[UR10][R4.64] ;  /* 0x0000000a04037981 */ /* 0x000ee2000c1e1900 */
[----:B-1----:R-:W-:-:S05]  /*0720*/  IMAD.WIDE.U32 R6, R0, 0x4, R6 ;  /* 0x0000000400067825 */ /* 0x002fca00078e0006 */
[----:B------:R-:W3:Y:S01]  /*0730*/  LDG.E R10, desc[UR10][R6.64] ;  /* 0x0000000a060a7981 */ /* 0x000ee2000c1e1900 */
[----:B--2---:R-:W-:-:S04]  /*0740*/  IMAD.WIDE.U32 R8, R0, 0x4, R8 ;  /* 0x0000000400087825 */ /* 0x004fc800078e0008 */
[----:B---3--:R-:W-:-:S05]  /*0750*/  FADD R3, R3, R10 ;  /* 0x0000000a03037221 */ /* 0x008fca0000000000 */
        /* <DEDUP_REMOVED lines=13> */
[----:B0-----:R-:W4:Y:S04]  /*0830*/  LDG.E R3, desc[UR10][R4.64+0x10] ;  /* 0x0000100a04037981 */ /* 0x001f28000c1e1900 */
[----:B------:R-:W4:Y:S02]  /*0840*/  LDG.E R10, desc[UR10][R6.64+0x10] ;  /* 0x0000100a060a7981 */ /* 0x000f24000c1e1900 */
        /* <DEDUP_REMOVED lines=10> */
[----:B------:R-:W2:Y:S04]  /*08f0*/  LDG.E R10, desc[UR10][R4.64+0x1c] ;  /* 0x00001c0a040a7981 */ /* 0x000ea8000c1e1900 */
[----:B---3--:R-:W2:Y:S01]  /*0900*/  LDG.E R15, desc[UR10][R6.64+0x1c] ;  /* 0x00001c0a060f7981 */ /* 0x008ea2000c1e1900 */
[----:B------:R-:W-:Y:S01]  /*0910*/  IADD3 R0, PT, PT, R0, 0x8, RZ ;  /* 0x0000000800007810 */ /* 0x000fe20007ffe0ff */
[----:B--2---:R-:W-:-:S05]  /*0920*/  FADD R15, R10, R15 ;  /* 0x0000000f0a0f7221 */ /* 0x004fca0000000000 */
[----:B------:R0:W-:Y:S02]  /*0930*/  STG.E desc[UR10][R8.64+0x1c], R15 ;  /* 0x00001c0f08007986 */ /* 0x0001e4000c10190a */
.L_x_2:
[----:B------:R-:W-:Y:S05]  /*0940*/  @!P1 EXIT ;  /* 0x000000000000994d */ /* 0x000fea0003800000 */
[----:B------:R-:W-:Y:S02]  /*0950*/  ISETP.GE.U32.AND P0, PT, R14, 0x4, PT ;  /* 0x000000040e00780c */ /* 0x000fe40003f06070 */
[----:B------:R-:W-:-:S04]  /*0960*/  LOP3.LUT R2, R2, 0x3, RZ, 0xc0, !PT ;  /* 0x0000000302027812 */ /* 0x000fc800078ec0ff */
[----:B------:R-:W-:-:S07]  /*0970*/  ISETP.NE.AND P1, PT, R2, RZ, PT ;  /* 0x000000ff0200720c */ /* 0x000fce0003f25270 */
[----:B------:R-:W-:Y:S06]  /*0980*/  @!P0 BRA `(.L_x_3) ;  /* 0x00000000005c8947 */ /* 0x000fec0003800000 */
[----:B------:R-:W1:Y:S08]  /*0990*/  LDC.64 R4, c[0x0][0x388] ;  /* 0x0000e200ff047b82 */ /* 0x000e700000000a00 */
[----:B------:R-:W3:Y:S08]  /*09a0*/  LDC.64 R6, c[0x0][0x390] ;  /* 0x0000e400ff067b82 */ /* 0x000ef00000000a00 */
[----:B0-2---:R-:W0:Y:S01]  /*09b0*/  LDC.64 R8, c[0x0][0x380] ;  /* 0x0000e000ff087b82 */ /* 0x005e220000000a00 */
[----:B-1----:R-:W-:-:S05]  /*09c0*/  IMAD.WIDE.U32 R4, R0, 0x4, R4 ;  /* 0x0000000400047825 */ /* 0x002fca00078e0004 */
[----:B------:R-:W2:Y:S01]  /*09d0*/  LDG.E R3, desc[UR10][R4.64] ;  /* 0x0000000a04037981 */ /* 0x000ea2000c1e1900 */
[----:B---3--:R-:W-:-:S05]  /*09e0*/  IMAD.WIDE.U32 R6, R0, 0x4, R6 ;  /* 0x0000000400067825 */ /* 0x008fca00078e0006 */
[----:B------:R-:W2:Y:S01]  /*09f0*/  LDG.E R10, desc[UR10][R6.64] ;  /* 0x0000000a060a7981 */ /* 0x000ea2000c1e1900 */
[----:B0-----:R-:W-:-:S04]  /*0a00*/  IMAD.WIDE.U32 R8, R0, 0x4, R8 ;  /* 0x0000000400087825 */ /* 0x001fc800078e0008 */
[----:B--2---:R-:W-:-:S05]  /*0a10*/  FADD R3, R3, R10 ;  /* 0x0000000a03037221 */ /* 0x004fca0000000000 */
        /* <DEDUP_REMOVED lines=9> */
[----:B------:R-:W2:Y:S04]  /*0ab0*/  LDG.E R10, desc[UR10][R4.64+0xc] ;  /* 0x00000c0a040a7981 */ /* 0x000ea8000c1e1900 */
[----:B------:R-:W2:Y:S01]  /*0ac0*/  LDG.E R15, desc[UR10][R6.64+0xc] ;  /* 0x00000c0a060f7981 */ /* 0x000ea2000c1e1900 */
[----:B------:R-:W-:Y:S01]  /*0ad0*/  IADD3 R0, PT, PT, R0, 0x4, RZ ;  /* 0x0000000400007810 */ /* 0x000fe20007ffe0ff */
[----:B--2---:R-:W-:-:S05]  /*0ae0*/  FADD R15, R10, R15 ;  /* 0x0000000f0a0f7221 */ /* 0x004fca0000000000 */
[----:B------:R1:W-:Y:S02]  /*0af0*/  STG.E desc[UR10][R8.64+0xc], R15 ;  /* 0x00000c0f08007986 */ /* 0x0003e4000c10190a */
.L_x_3:
[----:B------:R-:W-:Y:S05]  /*0b00*/  @!P1 EXIT ;  /* 0x000000000000994d */ /* 0x000fea0003800000 */
[----:B------:R-:W3:Y:S08]  /*0b10*/  LDC.64 R4, c[0x0][0x380] ;  /* 0x0000e000ff047b82 */ /* 0x000ef00000000a00 */
[----:B------:R-:W4:Y:S08]  /*0b20*/  LDC.64 R6, c[0x0][0x390] ;  /* 0x0000e400ff067b82 */ /* 0x000f300000000a00 */
[----:B012---:R-:W0:Y:S01]  /*0b30*/  LDC.64 R8, c[0x0][0x388] ;  /* 0x0000e200ff087b82 */ /* 0x007e220000000a00 */
[----:B---3--:R-:W-:-:S04]  /*0b40*/  IMAD.WIDE.U32 R4, R0, 0x4, R4 ;  /* 0x0000000400047825 */ /* 0x008fc800078e0004 */
[----:B------:R-:W-:Y:S01]  /*0b50*/  IMAD.MOV.U32 R10, RZ, RZ, R4 ;  /* 0x000000ffff0a7224 */ /* 0x000fe200078e0004 */
[----:B------:R-:W-:Y:S01]  /*0b60*/  MOV R13, R5 ;  /* 0x00000005000d7202 */ /* 0x000fe20000000f00 */
[----:B----4-:R-:W-:-:S05]  /*0b70*/  IMAD.WIDE.U32 R6, R0, 0x4, R6 ;  /* 0x0000000400067825 */ /* 0x010fca00078e0006 */
[----:B------:R-:W-:Y:S01]  /*0b80*/  MOV R11, R7 ;  /* 0x00000007000b7202 */ /* 0x000fe20000000f00 */
[----:B0-----:R-:W-:Y:S01]  /*0b90*/  IMAD.WIDE.U32 R8, R0, 0x4, R8 ;  /* 0x0000000400087825 */ /* 0x001fe200078e0008 */
[----:B------:R-:W-:-:S07]  /*0ba0*/  IADD3 R0, PT, PT, -R2, RZ, RZ ;  /* 0x000000ff02007210 */ /* 0x000fce0007ffe1ff */
.L_x_4:
[----:B0-----:R-:W-:Y:S01]  /*0bb0*/  IMAD.MOV.U32 R2, RZ, RZ, R8 ;  /* 0x000000ffff027224 */ /* 0x001fe200078e0008 */
[----:B------:R-:W-:Y:S02]  /*0bc0*/  MOV R5, R11 ;  /* 0x0000000b00057202 */ /* 0x000fe40000000f00 */
[----:B------:R-:W-:Y:S02]  /*0bd0*/  MOV R3, R9 ;  /* 0x0000000900037202 */ /* 0x000fe40000000f00 */
[----:B------:R-:W-:-:S03]  /*0be0*/  MOV R4, R6 ;  /* 0x0000000600047202 */ /* 0x000fc60000000f00 */
[----:B------:R0:W2:Y:S04]  /*0bf0*/  LDG.E R2, desc[UR10][R2.64] ;  /* 0x0000000a02027981 */ /* 0x0000a8000c1e1900 */
[----:B------:R-:W2:Y:S01]  /*0c00*/  LDG.E R5, desc[UR10][R4.64] ;  /* 0x0000000a04057981 */ /* 0x000ea2000c1e1900 */
[----:B------:R-:W-:Y:S02]  /*0c10*/  IADD3 R0, PT, PT, R0, 0x1, RZ ;  /* 0x0000000100007810 */ /* 0x000fe40007ffe0ff */
[----:B------:R-:W-:Y:S02]  /*0c20*/  IADD3 R6, P2, PT, R6, 0x4, RZ ;  /* 0x0000000406067810 */ /* 0x000fe40007f5e0ff */
[----:B------:R-:W-:Y:S01]  /*0c30*/  ISETP.NE.AND P0, PT, R0, RZ, PT ;  /* 0x000000ff0000720c */ /* 0x000fe20003f05270 */
[----:B0-----:R-:W-:Y:S01]  /*0c40*/  IMAD.MOV.U32 R3, RZ, RZ, R13 ;  /* 0x000000ffff037224 */ /* 0x001fe200078e000d */
[----:B------:R-:W-:-:S02]  /*0c50*/  IADD3 R8, P3, PT, R8, 0x4, RZ ;  /* 0x0000000408087810 */ /* 0x000fc40007f7e0ff */
[----:B------:R-:W-:Y:S02]  /*0c60*/  IADD3.X R11, PT, PT, RZ, R11, RZ, P2, !PT ;  /* 0x0000000bff0b7210 */ /* 0x000fe400017fe4ff */
[----:B------:R-:W-:Y:S01]  /*0c70*/  IADD3.X R9, PT, PT, RZ, R9, RZ, P3, !PT ;  /* 0x00000009ff097210 */ /* 0x000fe20001ffe4ff */
[----:B--2---:R-:W-:Y:S01]  /*0c80*/  FADD R7, R2, R5 ;  /* 0x0000000502077221 */ /* 0x004fe20000000000 */
[----:B------:R-:W-:Y:S02]  /*0c90*/  MOV R2, R10 ;  /* 0x0000000a00027202 */ /* 0x000fe40000000f00 */
[----:B------:R-:W-:-:S03]  /*0ca0*/  IADD3 R10, P1, PT, R10, 0x4, RZ ;  /* 0x000000040a0a7810 */ /* 0x000fc60007f3e0ff */
[----:B------:R0:W-:Y:S01]  /*0cb0*/  STG.E desc[UR10][R2.64], R7 ;  /* 0x0000000702007986 */ /* 0x0001e2000c10190a */
[----:B------:R-:W-:Y:S01]  /*0cc0*/  IADD3.X R13, PT, PT, RZ, R13, RZ, P1, !PT ;  /* 0x0000000dff0d7210 */ /* 0x000fe20000ffe4ff */
[----:B------:R-:W-:Y:S08]  /*0cd0*/  @P0 BRA `(.L_x_4) ;  /* 0xfffffffc00b40947 */ /* 0x000ff0000383ffff */
[----:B------:R-:W-:Y:S05]  /*0ce0*/  EXIT ;  /* 0x000000000000794d */ /* 0x000fea0003800000 */
.L_x_5:
[----:B------:R-:W-:-:S00]  /*0cf0*/  BRA `(.L_x_5) ;  /* 0xfffffffc00fc7947 */ /* 0x000fc0000383ffff */
[----:B------:R-:W-:-:S00]  /*0d00*/  NOP ;  /* 0x0000000000007918 */ /* 0x000fc00000000000 */
[----:B------:R-:W-:-:S00]  /*0d10*/  NOP ;  /* 0x0000000000007918 */ /* 0x000fc00000000000 */
[----:B------:R-:W-:-:S00]  /*0d20*/  NOP ;  /* 0x0000000000007918 */ /* 0x000fc00000000000 */
[----:B------:R-:W-:-:S00]  /*0d30*/  NOP ;  /* 0x0000000000007918 */ /* 0x000fc00000000000 */
[----:B------:R-:W-:-:S00]  /*0d40*/  NOP ;  /* 0x0000000000007918 */ /* 0x000fc00000000000 */
[----:B------:R-:W-:-:S00]  /*0d50*/  NOP ;  /* 0x0000000000007918 */ /* 0x000fc00000000000 */
[----:B------:R-:W-:-:S00]  /*0d60*/  NOP ;  /* 0x0000000000007918 */ /* 0x000fc00000000000 */
[----:B------:R-:W-:-:S00]  /*0d70*/  NOP ;  /* 0x0000000000007918 */ /* 0x000fc00000000000 */
.L_x_6:


//--------------------- .nv.shared.reserved.0     --------------------------
	.section	.nv.shared.reserved.0,"aw",@nobits
	.weak		__nv_reservedSMEM_offset_0_alias
	.size		__nv_reservedSMEM_offset_0_alias, 0, 64
	.other		__nv_reservedSMEM_offset_0_alias,@"STO_CUDA_RESERVED_SHARED STV_DEFAULT"
__nv_reservedSMEM_offset_0_alias:
	.zero		0
	.zero		64


//--------------------- .nv.constant0._Z11vec_add_gpuPfS_S_i --------------------------
	.section	.nv.constant0._Z11vec_add_gpuPfS_S_i,"a",@progbits
	.sectionflags	@""
	.align	4
.nv.constant0._Z11vec_add_gpuPfS_S_i:
	.zero		924


//--------------------- SYMBOLS --------------------------

	.type		.nv.reservedSmem.offset0,@object
	.size		.nv.reservedSmem.offset0,0x4
